	.headerflags	@"EF_CUDA_TEXMODE_UNIFIED EF_CUDA_64BIT_ADDRESS EF_CUDA_ACCELERATORS EF_CUDA_SM90 EF_CUDA_VIRTUAL_SM(EF_CUDA_SM90)"
	.elftype	@"ET_EXEC"


//--------------------- .nv.info                  --------------------------
	.section	.nv.info,"",@"SHT_CUDA_INFO"
	.align	4


	//----- nvinfo : EIATTR_REGCOUNT
	.align		4
        /*0000*/ 	.byte	0x04, 0x2f
        /*0002*/ 	.short	(.L_1 - .L_0)
	.align		4
.L_0:
        /*0004*/ 	.word	index@(triton_poi_fused_cat_4)
        /*0008*/ 	.word	0x00000012


	//----- nvinfo : EIATTR_MIN_STACK_SIZE
	.align		4
.L_1:
        /*000c*/ 	.byte	0x04, 0x12
        /*000e*/ 	.short	(.L_3 - .L_2)
	.align		4
.L_2:
        /*0010*/ 	.word	index@(triton_poi_fused_cat_4)
        /*0014*/ 	.word	0x00000000


	//----- nvinfo : EIATTR_FRAME_SIZE
	.align		4
.L_3:
        /*0018*/ 	.byte	0x04, 0x11
        /*001a*/ 	.short	(.L_5 - .L_4)
	.align		4
.L_4:
        /*001c*/ 	.word	index@(triton_poi_fused_cat_4)
        /*0020*/ 	.word	0x00000000


	//----- nvinfo : EIATTR_MIN_STACK_SIZE
	.align		4
.L_5:
        /*0024*/ 	.byte	0x04, 0x12
        /*0026*/ 	.short	(.L_7 - .L_6)
	.align		4
.L_6:
        /*0028*/ 	.word	index@(triton_poi_fused_cat_4)
        /*002c*/ 	.word	0x00000000
.L_7:


//--------------------- .nv.info.triton_poi_fused_cat_4 --------------------------
	.section	.nv.info.triton_poi_fused_cat_4,"",@"SHT_CUDA_INFO"
	.sectionflags	@""
	.align	4


	//----- nvinfo : EIATTR_CUDA_API_VERSION
	.align		4
        /*0000*/ 	.byte	0x04, 0x37
        /*0002*/ 	.short	(.L_9 - .L_8)
.L_8:
        /*0004*/ 	.word	0x0000007c


	//----- nvinfo : EIATTR_KPARAM_INFO
	.align		4
.L_9:
        /*0008*/ 	.byte	0x04, 0x17
        /*000a*/ 	.short	(.L_11 - .L_10)
.L_10:
        /*000c*/ 	.word	0x00000000
        /*0010*/ 	.short	0x0005
        /*0012*/ 	.short	0x0028
        /*0014*/ 	.byte	0x00, 0xf0, 0x11, 0x00


	//----- nvinfo : EIATTR_KPARAM_INFO
	.align		4
.L_11:
        /*0018*/ 	.byte	0x04, 0x17
        /*001a*/ 	.short	(.L_13 - .L_12)
.L_12:
        /*001c*/ 	.word	0x00000000
        /*0020*/ 	.short	0x0004
        /*0022*/ 	.short	0x0020
        /*0024*/ 	.byte	0x00, 0xf4, 0x21, 0x00


	//----- nvinfo : EIATTR_KPARAM_INFO
	.align		4
.L_13:
        /*0028*/ 	.byte	0x04, 0x17
        /*002a*/ 	.short	(.L_15 - .L_14)
.L_14:
        /*002c*/ 	.word	0x00000000
        /*0030*/ 	.short	0x0003
        /*0032*/ 	.short	0x0018
        /*0034*/ 	.byte	0x00, 0xf4, 0x21, 0x00


	//----- nvinfo : EIATTR_KPARAM_INFO
	.align		4
.L_15:
        /*0038*/ 	.byte	0x04, 0x17
        /*003a*/ 	.short	(.L_17 - .L_16)
.L_16:
        /*003c*/ 	.word	0x00000000
        /*0040*/ 	.short	0x0002
        /*0042*/ 	.short	0x0010
        /*0044*/ 	.byte	0x00, 0xf4, 0x21, 0x00


	//----- nvinfo : EIATTR_KPARAM_INFO
	.align		4
.L_17:
        /*0048*/ 	.byte	0x04, 0x17
        /*004a*/ 	.short	(.L_19 - .L_18)
.L_18:
        /*004c*/ 	.word	0x00000000
        /*0050*/ 	.short	0x0001
        /*0052*/ 	.short	0x0008
        /*0054*/ 	.byte	0x00, 0xf4, 0x21, 0x00


	//----- nvinfo : EIATTR_KPARAM_INFO
	.align		4
.L_19:
        /*0058*/ 	.byte	0x04, 0x17
        /*005a*/ 	.short	(.L_21 - .L_20)
.L_20:
        /*005c*/ 	.word	0x00000000
        /*0060*/ 	.short	0x0000
        /*0062*/ 	.short	0x0000
        /*0064*/ 	.byte	0x00, 0xf4, 0x21, 0x00


	//----- nvinfo : EIATTR_SPARSE_MMA_MASK
	.align		4
.L_21:
        /*0068*/ 	.byte	0x03, 0x50
        /*006a*/ 	.short	0x0000


	//----- nvinfo : EIATTR_MAXREG_COUNT
	.align		4
        /*006c*/ 	.byte	0x03, 0x1b
        /*006e*/ 	.short	0x00ff


	//----- nvinfo : EIATTR_EXIT_INSTR_OFFSETS
	.align		4
        /*0070*/ 	.byte	0x04, 0x1c
        /*0072*/ 	.short	(.L_23 - .L_22)


	//   ....[0]....
.L_22:
        /*0074*/ 	.word	0x000002e0


	//   ....[1]....
        /*0078*/ 	.word	0x00000300


	//----- nvinfo : EIATTR_REQNTID
	.align		4
.L_23:
        /*007c*/ 	.byte	0x04, 0x10
        /*007e*/ 	.short	(.L_25 - .L_24)
.L_24:
        /*0080*/ 	.word	0x00000080
        /*0084*/ 	.word	0x00000001
        /*0088*/ 	.word	0x00000001


	//----- nvinfo : EIATTR_CBANK_PARAM_SIZE
	.align		4
.L_25:
        /*008c*/ 	.byte	0x03, 0x19
        /*008e*/ 	.short	0x002c


	//----- nvinfo : EIATTR_PARAM_CBANK
	.align		4
        /*0090*/ 	.byte	0x04, 0x0a
        /*0092*/ 	.short	(.L_27 - .L_26)
	.align		4
.L_26:
        /*0094*/ 	.word	index@(.nv.constant0.triton_poi_fused_cat_4)
        /*0098*/ 	.short	0x0210
        /*009a*/ 	.short	0x002c


	//----- nvinfo : EIATTR_SW_WAR
	.align		4
.L_27:
        /*009c*/ 	.byte	0x04, 0x36
        /*009e*/ 	.short	(.L_29 - .L_28)
.L_28:
        /*00a0*/ 	.word	0x00000008
.L_29:


//--------------------- .nv.callgraph             --------------------------
	.section	.nv.callgraph,"",@"SHT_CUDA_CALLGRAPH"
	.align	4
	.sectionentsize	8
	.align		4
        /*0000*/ 	.word	0x00000000
	.align		4
        /*0004*/ 	.word	0xffffffff
	.align		4
        /*0008*/ 	.word	0x00000000
	.align		4
        /*000c*/ 	.word	0xfffffffe
	.align		4
        /*0010*/ 	.word	0x00000000
	.align		4
        /*0014*/ 	.word	0xfffffffd
	.align		4
        /*0018*/ 	.word	0x00000000
	.align		4
        /*001c*/ 	.word	0xfffffffc


//--------------------- .text.triton_poi_fused_cat_4 --------------------------
	.section	.text.triton_poi_fused_cat_4,"ax",@progbits
	.align	128
        .global         triton_poi_fused_cat_4
        .type           triton_poi_fused_cat_4,@function
        .size           triton_poi_fused_cat_4,(.L_x_1 - triton_poi_fused_cat_4)
        .other          triton_poi_fused_cat_4,@"STO_CUDA_ENTRY STV_DEFAULT"
triton_poi_fused_cat_4:
.text.triton_poi_fused_cat_4:
[----:B------:R-:W0:Y:S01]  /*0000*/  LDC R1, c[0x0][0x28] ;  /* 0x00000a00ff017b82 */ /* 0x000e220000000800 */
[----:B------:R-:W1:Y:S07]  /*0010*/  S2R R0, SR_TID.X ;  /* 0x0000000000007919 */ /* 0x000e6e0000002100 */
[----:B------:R-:W2:Y:S01]  /*0020*/  LDC.64 R8, c[0x0][0x218] ;  /* 0x00008600ff087b82 */ /* 0x000ea20000000a00 */
[----:B------:R-:W-:Y:S02]  /*0030*/  CS2R R12, SRZ ;  /* 0x00000000000c7805 */ /* 0x000fe4000001ff00 */
[----:B------:R-:W-:Y:S01]  /*0040*/  CS2R R14, SRZ ;  /* 0x00000000000e7805 */ /* 0x000fe2000001ff00 */
[----:B------:R-:W3:Y:S01]  /*0050*/  S2R R11, SR_CTAID.X ;  /* 0x00000000000b7919 */ /* 0x000ee20000002500 */
[----:B------:R-:W-:-:S03]  /*0060*/  ULDC.64 UR4, c[0x0][0x208] ;  /* 0x0000820000047ab9 */ /* 0x000fc60000000a00 */
[----:B------:R-:W4:Y:S08]  /*0070*/  LDC.64 R2, c[0x0][0x228] ;  /* 0x00008a00ff027b82 */ /* 0x000f300000000a00 */
[----:B------:R-:W5:Y:S08]  /*0080*/  LDC.64 R6, c[0x0][0x220] ;  /* 0x00008800ff067b82 */ /* 0x000f700000000a00 */
[----:B------:R-:W5:Y:S01]  /*0090*/  LDC.64 R4, c[0x0][0x210] ;  /* 0x00008400ff047b82 */ /* 0x000f620000000a00 */
[----:B-1----:R-:W-:-:S02]  /*00a0*/  LOP3.LUT R0, R0, 0x7f, RZ, 0xc0, !PT ;  /* 0x0000007f00007812 */ /* 0x002fc400078ec0ff */
[----:B---3--:R-:W-:-:S03]  /*00b0*/  SHF.R.S32.HI R10, RZ, 0x18, R11 ;  /* 0x00000018ff0a7819 */ /* 0x008fc6000001140b */
[----:B------:R-:W-:Y:S01]  /*00c0*/  IMAD R0, R11, 0x80, R0 ;  /* 0x000000800b007824 */ /* 0x000fe200078e0200 */
[----:B------:R-:W-:-:S04]  /*00d0*/  SGXT R11, R10, 0x1 ;  /* 0x000000010a0b781a */ /* 0x000fc80000000200 */
[----:B------:R-:W-:Y:S02]  /*00e0*/  LOP3.LUT R10, R0, 0xffffffc0, RZ, 0xc0, !PT ;  /* 0xffffffc0000a7812 */ /* 0x000fe400078ec0ff */
[----:B------:R-:W-:Y:S02]  /*00f0*/  LEA.HI R11, R11, R0, RZ, 0x6 ;  /* 0x000000000b0b7211 */ /* 0x000fe400078f30ff */
[----:B------:R-:W-:Y:S02]  /*0100*/  ISETP.NE.AND P1, PT, R10, 0x40, PT ;  /* 0x000000400a00780c */ /* 0x000fe40003f25270 */
[----:B------:R-:W-:Y:S02]  /*0110*/  LOP3.LUT R11, R11, 0xffffffc0, RZ, 0xc0, !PT ;  /* 0xffffffc00b0b7812 */ /* 0x000fe400078ec0ff */
[----:B------:R-:W-:Y:S02]  /*0120*/  ISETP.LT.AND P3, PT, R0, 0x100, !P1 ;  /* 0x000001000000780c */ /* 0x000fe40004f61270 */
[----:B------:R-:W-:Y:S01]  /*0130*/  ISETP.NE.AND P0, PT, R10, 0x80, PT ;  /* 0x000000800a00780c */ /* 0x000fe20003f05270 */
[----:B------:R-:W-:Y:S01]  /*0140*/  IMAD.IADD R11, R0, 0x1, -R11 ;  /* 0x00000001000b7824 */ /* 0x000fe200078e0a0b */
[----:B------:R-:W-:-:S02]  /*0150*/  ISETP.NE.AND P5, PT, R10, 0xc0, PT ;  /* 0x000000c00a00780c */ /* 0x000fc40003fa5270 */
[C---:B------:R-:W-:Y:S01]  /*0160*/  ISETP.LT.AND P4, PT, R0.reuse, 0x100, !P0 ;  /* 0x000001000000780c */ /* 0x040fe20004781270 */
[----:B--2---:R-:W-:Y:S01]  /*0170*/  IMAD.WIDE R8, R11, 0x4, R8 ;  /* 0x000000040b087825 */ /* 0x004fe200078e0208 */
[----:B------:R-:W-:-:S03]  /*0180*/  ISETP.GE.AND P2, PT, R0, 0x40, PT ;  /* 0x000000400000780c */ /* 0x000fc60003f46270 */
[C---:B----4-:R-:W-:Y:S02]  /*0190*/  IMAD.WIDE R2, R11.reuse, 0x4, R2 ;  /* 0x000000040b027825 */ /* 0x050fe400078e0202 */
[----:B------:R-:W2:Y:S02]  /*01a0*/  @P3 LDG.E.EL R13, desc[UR4][R8.64] ;  /* 0x00000004080d3981 */ /* 0x000ea4000c2e1900 */
[C---:B-----5:R-:W-:Y:S02]  /*01b0*/  IMAD.WIDE R6, R11.reuse, 0x4, R6 ;  /* 0x000000040b067825 */ /* 0x060fe400078e0206 */
[----:B------:R1:W3:Y:S02]  /*01c0*/  @!P5 LDG.E.EL R15, desc[UR4][R2.64] ;  /* 0x00000004020fd981 */ /* 0x0002e4000c2e1900 */
[----:B0-----:R-:W-:Y:S02]  /*01d0*/  IMAD.WIDE R4, R11, 0x4, R4 ;  /* 0x000000040b047825 */ /* 0x001fe400078e0204 */
[----:B------:R-:W4:Y:S01]  /*01e0*/  @P4 LDG.E.EL R14, desc[UR4][R6.64] ;  /* 0x00000004060e4981 */ /* 0x000f22000c2e1900 */
[----:B------:R-:W1:Y:S03]  /*01f0*/  LDC.64 R10, c[0x0][0x230] ;  /* 0x00008c00ff0a7b82 */ /* 0x000e660000000a00 */
[----:B------:R-:W5:Y:S01]  /*0200*/  @!P2 LDG.E.EL R12, desc[UR4][R4.64] ;  /* 0x00000004040ca981 */ /* 0x000f62000c2e1900 */
[----:B-1----:R-:W-:Y:S01]  /*0210*/  IMAD.WIDE R2, R0, 0x4, R10 ;  /* 0x0000000400027825 */ /* 0x002fe200078e020a */
[----:B--2---:R-:W-:-:S02]  /*0220*/  SEL R13, R13, RZ, P3 ;  /* 0x000000ff0d0d7207 */ /* 0x004fc40001800000 */
[----:B------:R-:W-:Y:S02]  /*0230*/  ISETP.GE.AND P3, PT, R0, 0x100, PT ;  /* 0x000001000000780c */ /* 0x000fe40003f66270 */
[----:B---3--:R-:W-:Y:S02]  /*0240*/  SEL R15, R15, RZ, !P5 ;  /* 0x000000ff0f0f7207 */ /* 0x008fe40006800000 */
[----:B----4-:R-:W-:-:S03]  /*0250*/  SEL R14, R14, RZ, P4 ;  /* 0x000000ff0e0e7207 */ /* 0x010fc60002000000 */
[----:B------:R-:W-:Y:S01]  /*0260*/  FMUL R15, R15, 0.25 ;  /* 0x3e8000000f0f7820 */ /* 0x000fe20000400000 */
[----:B------:R-:W-:Y:S01]  /*0270*/  ISETP.GT.AND P4, PT, R0, 0xbf, PT ;  /* 0x000000bf0000780c */ /* 0x000fe20003f84270 */
[----:B------:R-:W-:Y:S01]  /*0280*/  FMUL R13, R13, 0.25 ;  /* 0x3e8000000d0d7820 */ /* 0x000fe20000400000 */
[----:B-----5:R-:W-:Y:S01]  /*0290*/  SEL R12, R12, RZ, !P2 ;  /* 0x000000ff0c0c7207 */ /* 0x020fe20005000000 */
[----:B------:R-:W-:Y:S01]  /*02a0*/  FMUL R14, R14, 0.25 ;  /* 0x3e8000000e0e7820 */ /* 0x000fe20000400000 */
[----:B------:R-:W-:-:S03]  /*02b0*/  @P0 FSEL R14, R15, RZ, P4 ;  /* 0x000000ff0f0e0208 */ /* 0x000fc60002000000 */
[----:B------:R-:W-:Y:S01]  /*02c0*/  FMUL R5, R12, 0.25 ;  /* 0x3e8000000c057820 */ /* 0x000fe20000400000 */
[----:B------:R-:W-:Y:S01]  /*02d0*/  @P2 FSEL R5, R13, R14, !P1 ;  /* 0x0000000e0d052208 */ /* 0x000fe20004800000 */
[----:B------:R-:W-:Y:S06]  /*02e0*/  @P3 EXIT ;  /* 0x000000000000394d */ /* 0x000fec0003800000 */
[----:B------:R-:W-:Y:S01]  /*02f0*/  STG.E desc[UR4][R2.64], R5 ;  /* 0x0000000502007986 */ /* 0x000fe2000c101904 */
[----:B------:R-:W-:Y:S05]  /*0300*/  EXIT ;  /* 0x000000000000794d */ /* 0x000fea0003800000 */
.L_x_0:
[----:B------:R-:W-:-:S00]  /*0310*/  BRA `(.L_x_0) ;  /* 0xfffffffc00fc7947 */ /* 0x000fc0000383ffff */
[----:B------:R-:W-:-:S00]  /*0320*/  NOP ;  /* 0x0000000000007918 */ /* 0x000fc00000000000 */
        /* <DEDUP_REMOVED lines=13> */
.L_x_1:


//--------------------- .nv.constant0.triton_poi_fused_cat_4 --------------------------
	.section	.nv.constant0.triton_poi_fused_cat_4,"a",@progbits
	.sectionflags	@""
	.align	4
.nv.constant0.triton_poi_fused_cat_4:
	.zero		572
